//
// Generated by NVIDIA NVVM Compiler
//
// Compiler Build ID: CL-36424714
// Cuda compilation tools, release 13.0, V13.0.88
// Based on NVVM 20.0.0
//

.version 9.0
.target sm_100
.address_size 64

	// .globl	_Z8reducePiPd
// _ZZ8reducePiPdE5cache has been demoted
// _ZZ5sumUpPdS_E5cache has been demoted

.visible .entry _Z8reducePiPd(
	.param .u64 .ptr .align 1 _Z8reducePiPd_param_0
)
{
	.reg .pred 	%p<7>;
	.reg .b32 	%r<20>;
	.reg .b64 	%rd<5>;
	.reg .b64 	%fd<17>;
	// demoted variable
	.shared .align 8 .b8 _ZZ8reducePiPdE5cache[8192];
	ld.param.u64 	%rd1, [_Z8reducePiPd_param_0];
	mov.u32 	%r19, %ntid.x;
	mov.u32 	%r2, %ctaid.x;
	mov.u32 	%r3, %tid.x;
	mad.lo.s32 	%r18, %r19, %r2, %r3;
	setp.gt.s32 	%p1, %r18, 1073741823;
	mov.f64 	%fd16, 0d0000000000000000;
	@%p1 bra 	$L__BB0_3;
	mov.u32 	%r11, %nctaid.x;
	mul.lo.s32 	%r5, %r19, %r11;
	mov.f64 	%fd16, 0d0000000000000000;
$L__BB0_2:
	shl.b32 	%r12, %r18, 1;
	or.b32  	%r13, %r12, 1;
	cvt.rn.f64.s32 	%fd6, %r13;
	mul.f64 	%fd7, %fd6, 0d3E00000000000000;
	fma.rn.f64 	%fd8, %fd7, %fd7, 0d3FF0000000000000;
	mov.f64 	%fd9, 0d4010000000000000;
	div.rn.f64 	%fd10, %fd9, %fd8;
	add.f64 	%fd16, %fd16, %fd10;
	add.s32 	%r18, %r18, %r5;
	setp.lt.s32 	%p2, %r18, 1073741824;
	@%p2 bra 	$L__BB0_2;
$L__BB0_3:
	shl.b32 	%r14, %r3, 3;
	mov.u32 	%r15, _ZZ8reducePiPdE5cache;
	add.s32 	%r8, %r15, %r14;
	st.shared.f64 	[%r8], %fd16;
	bar.sync 	0;
	setp.lt.u32 	%p3, %r19, 2;
	@%p3 bra 	$L__BB0_7;
$L__BB0_4:
	shr.u32 	%r10, %r19, 1;
	setp.ge.u32 	%p4, %r3, %r10;
	@%p4 bra 	$L__BB0_6;
	shl.b32 	%r16, %r10, 3;
	add.s32 	%r17, %r8, %r16;
	ld.shared.f64 	%fd11, [%r17];
	ld.shared.f64 	%fd12, [%r8];
	add.f64 	%fd13, %fd11, %fd12;
	st.shared.f64 	[%r8], %fd13;
$L__BB0_6:
	bar.sync 	0;
	setp.gt.u32 	%p5, %r19, 3;
	mov.u32 	%r19, %r10;
	@%p5 bra 	$L__BB0_4;
$L__BB0_7:
	setp.ne.s32 	%p6, %r3, 0;
	@%p6 bra 	$L__BB0_9;
	ld.shared.f64 	%fd14, [_ZZ8reducePiPdE5cache];
	cvta.to.global.u64 	%rd2, %rd1;
	mul.wide.u32 	%rd3, %r2, 8;
	add.s64 	%rd4, %rd2, %rd3;
	st.global.f64 	[%rd4], %fd14;
$L__BB0_9:
	ret;

}
	// .globl	_Z5sumUpPdS_
.visible .entry _Z5sumUpPdS_(
	.param .u64 .ptr .align 1 _Z5sumUpPdS__param_0,
	.param .u64 .ptr .align 1 _Z5sumUpPdS__param_1
)
{
	.reg .pred 	%p<5>;
	.reg .b32 	%r<11>;
	.reg .b64 	%rd<7>;
	.reg .b64 	%fd<6>;
	// demoted variable
	.shared .align 8 .b8 _ZZ5sumUpPdS_E5cache[896];
	ld.param.u64 	%rd2, [_Z5sumUpPdS__param_0];
	ld.param.u64 	%rd1, [_Z5sumUpPdS__param_1];
	cvta.to.global.u64 	%rd3, %rd2;
	mov.u32 	%r1, %tid.x;
	mul.wide.u32 	%rd4, %r1, 8;
	add.s64 	%rd5, %rd3, %rd4;
	ld.global.f64 	%fd1, [%rd5];
	shl.b32 	%r6, %r1, 3;
	mov.u32 	%r7, _ZZ5sumUpPdS_E5cache;
	add.s32 	%r2, %r7, %r6;
	st.shared.f64 	[%r2], %fd1;
	bar.sync 	0;
	mov.u32 	%r10, %ntid.x;
	setp.lt.u32 	%p1, %r10, 2;
	@%p1 bra 	$L__BB1_4;
$L__BB1_1:
	shr.u32 	%r5, %r10, 1;
	setp.ge.u32 	%p2, %r1, %r5;
	@%p2 bra 	$L__BB1_3;
	shl.b32 	%r8, %r5, 3;
	add.s32 	%r9, %r2, %r8;
	ld.shared.f64 	%fd2, [%r9];
	ld.shared.f64 	%fd3, [%r2];
	add.f64 	%fd4, %fd2, %fd3;
	st.shared.f64 	[%r2], %fd4;
$L__BB1_3:
	bar.sync 	0;
	setp.gt.u32 	%p3, %r10, 3;
	mov.u32 	%r10, %r5;
	@%p3 bra 	$L__BB1_1;
$L__BB1_4:
	setp.ne.s32 	%p4, %r1, 0;
	@%p4 bra 	$L__BB1_6;
	ld.shared.f64 	%fd5, [_ZZ5sumUpPdS_E5cache];
	cvta.to.global.u64 	%rd6, %rd1;
	st.global.f64 	[%rd6], %fd5;
$L__BB1_6:
	ret;

}


// ===== COMPILED SASS (sm_100) =====

	.target	sm_100

	.elftype	@"ET_EXEC"


//--------------------- .note.nv.tkinfo           --------------------------
	.section	.note.nv.tkinfo,"",@"SHT_NOTE"
	.sectionflags	@"SHF_NOTE_NV_TKINFO"
	.tkinfo
        /*0018*/ 	.word	0x00000002
        /*0030*/ 	.string	""
        /*0030*/ 	.string	"ptxas"
        /*0030*/ 	.string	"Cuda compilation tools, release 13.0, V13.0.88"
        /*0030*/ 	.string	"Build cuda_13.0.r13.0/compiler.36424714_0"
        /*0030*/ 	.string	"-arch sm_100 -m 64 "



//--------------------- .note.nv.cuinfo           --------------------------
	.section	.note.nv.cuinfo,"",@"SHT_NOTE"
	.sectionflags	@"SHF_NOTE_NV_CUINFO"
        /*0018*/ 	.short	0x0002
        /*001a*/ 	.short	0x0064
        /*001c*/ 	.short	0x0082
	.zero		2


//--------------------- .nv.info                  --------------------------
	.section	.nv.info,"",@"SHT_CUDA_INFO"
	.align	4


	//----- nvinfo : EIATTR_REGCOUNT
	.align		4
        /*0000*/ 	.byte	0x04, 0x2f
        /*0002*/ 	.short	(.L_1 - .L_0)
	.align		4
.L_0:
        /*0004*/ 	.word	index@(_Z8reducePiPd)
        /*0008*/ 	.word	0x0000001b


	//----- nvinfo : EIATTR_FRAME_SIZE
	.align		4
.L_1:
        /*000c*/ 	.byte	0x04, 0x11
        /*000e*/ 	.short	(.L_3 - .L_2)
	.align		4
.L_2:
        /*0010*/ 	.word	index@($__internal_0_$__cuda_sm20_div_rn_f64_full)
        /*0014*/ 	.word	0x00000000


	//----- nvinfo : EIATTR_FRAME_SIZE
	.align		4
.L_3:
        /*0018*/ 	.byte	0x04, 0x11
        /*001a*/ 	.short	(.L_5 - .L_4)
	.align		4
.L_4:
        /*001c*/ 	.word	index@(_Z8reducePiPd)
        /*0020*/ 	.word	0x00000000


	//----- nvinfo : EIATTR_REGCOUNT
	.align		4
.L_5:
        /*0024*/ 	.byte	0x04, 0x2f
        /*0026*/ 	.short	(.L_7 - .L_6)
	.align		4
.L_6:
        /*0028*/ 	.word	index@(_Z5sumUpPdS_)
        /*002c*/ 	.word	0x0000000c


	//----- nvinfo : EIATTR_FRAME_SIZE
	.align		4
.L_7:
        /*0030*/ 	.byte	0x04, 0x11
        /*0032*/ 	.short	(.L_9 - .L_8)
	.align		4
.L_8:
        /*0034*/ 	.word	index@(_Z5sumUpPdS_)
        /*0038*/ 	.word	0x00000000


	//----- nvinfo : EIATTR_MIN_STACK_SIZE
	.align		4
.L_9:
        /*003c*/ 	.byte	0x04, 0x12
        /*003e*/ 	.short	(.L_11 - .L_10)
	.align		4
.L_10:
        /*0040*/ 	.word	index@(_Z5sumUpPdS_)
        /*0044*/ 	.word	0x00000000


	//----- nvinfo : EIATTR_MIN_STACK_SIZE
	.align		4
.L_11:
        /*0048*/ 	.byte	0x04, 0x12
        /*004a*/ 	.short	(.L_13 - .L_12)
	.align		4
.L_12:
        /*004c*/ 	.word	index@(_Z8reducePiPd)
        /*0050*/ 	.word	0x00000000
.L_13:


//--------------------- .nv.compat                --------------------------
	.section	.nv.compat,"",@"SHT_CUDA_COMPAT_INFO"
	.align	4
        /*0000*/ 	.byte	0x02, 0x09, 0x00, 0x00, 0x02, 0x02, 0x01, 0x00, 0x02, 0x05, 0x05, 0x00, 0x03, 0x07, 0x01, 0x01
        /*0010*/ 	.byte	0x02, 0x03, 0x00, 0x00, 0x02, 0x06, 0x01, 0x00, 0x04, 0x0b, 0x08, 0x00, 0x01, 0x00, 0x00, 0x00
        /*0020*/ 	.byte	0x00, 0x00, 0x00, 0x00


//--------------------- .nv.info._Z5sumUpPdS_     --------------------------
	.section	.nv.info._Z5sumUpPdS_,"",@"SHT_CUDA_INFO"
	.sectionflags	@""
	.align	4


	//----- nvinfo : EIATTR_CUDA_API_VERSION
	.align		4
        /*0000*/ 	.byte	0x04, 0x37
        /*0002*/ 	.short	(.L_15 - .L_14)
.L_14:
        /*0004*/ 	.word	0x00000082


	//----- nvinfo : EIATTR_KPARAM_INFO
	.align		4
.L_15:
        /*0008*/ 	.byte	0x04, 0x17
        /*000a*/ 	.short	(.L_17 - .L_16)
.L_16:
        /*000c*/ 	.word	0x00000000
        /*0010*/ 	.short	0x0001
        /*0012*/ 	.short	0x0008
        /*0014*/ 	.byte	0x00, 0xf5, 0x21, 0x00


	//----- nvinfo : EIATTR_KPARAM_INFO
	.align		4
.L_17:
        /*0018*/ 	.byte	0x04, 0x17
        /*001a*/ 	.short	(.L_19 - .L_18)
.L_18:
        /*001c*/ 	.word	0x00000000
        /*0020*/ 	.short	0x0000
        /*0022*/ 	.short	0x0000
        /*0024*/ 	.byte	0x00, 0xf5, 0x21, 0x00


	//----- nvinfo : EIATTR_SPARSE_MMA_MASK
	.align		4
.L_19:
        /*0028*/ 	.byte	0x03, 0x50
        /*002a*/ 	.short	0x0000


	//----- nvinfo : EIATTR_MAXREG_COUNT
	.align		4
        /*002c*/ 	.byte	0x03, 0x1b
        /*002e*/ 	.short	0x00ff


	//----- nvinfo : EIATTR_NUM_BARRIERS
	.align		4
        /*0030*/ 	.byte	0x02, 0x4c
        /*0032*/ 	.byte	0x01
	.zero		1


	//----- nvinfo : EIATTR_MERCURY_ISA_VERSION
	.align		4
        /*0034*/ 	.byte	0x03, 0x5f
        /*0036*/ 	.short	0x0101


	//----- nvinfo : EIATTR_VRC_CTA_INIT_COUNT
	.align		4
        /*0038*/ 	.byte	0x02, 0x4a
	.zero		1
	.zero		1


	//----- nvinfo : EIATTR_EXIT_INSTR_OFFSETS
	.align		4
        /*003c*/ 	.byte	0x04, 0x1c
        /*003e*/ 	.short	(.L_21 - .L_20)


	//   ....[0]....
.L_20:
        /*0040*/ 	.word	0x000001c0


	//   ....[1]....
        /*0044*/ 	.word	0x00000230


	//----- nvinfo : EIATTR_CBANK_PARAM_SIZE
	.align		4
.L_21:
        /*0048*/ 	.byte	0x03, 0x19
        /*004a*/ 	.short	0x0010


	//----- nvinfo : EIATTR_PARAM_CBANK
	.align		4
        /*004c*/ 	.byte	0x04, 0x0a
        /*004e*/ 	.short	(.L_23 - .L_22)
	.align		4
.L_22:
        /*0050*/ 	.word	index@(.nv.constant0._Z5sumUpPdS_)
        /*0054*/ 	.short	0x0380
        /*0056*/ 	.short	0x0010


	//----- nvinfo : EIATTR_SW_WAR
	.align		4
.L_23:
        /*0058*/ 	.byte	0x04, 0x36
        /*005a*/ 	.short	(.L_25 - .L_24)
.L_24:
        /*005c*/ 	.word	0x00000008
.L_25:


//--------------------- .nv.info._Z8reducePiPd    --------------------------
	.section	.nv.info._Z8reducePiPd,"",@"SHT_CUDA_INFO"
	.sectionflags	@""
	.align	4


	//----- nvinfo : EIATTR_CUDA_API_VERSION
	.align		4
        /*0000*/ 	.byte	0x04, 0x37
        /*0002*/ 	.short	(.L_27 - .L_26)
.L_26:
        /*0004*/ 	.word	0x00000082


	//----- nvinfo : EIATTR_KPARAM_INFO
	.align		4
.L_27:
        /*0008*/ 	.byte	0x04, 0x17
        /*000a*/ 	.short	(.L_29 - .L_28)
.L_28:
        /*000c*/ 	.word	0x00000000
        /*0010*/ 	.short	0x0000
        /*0012*/ 	.short	0x0000
        /*0014*/ 	.byte	0x00, 0xf5, 0x21, 0x00


	//----- nvinfo : EIATTR_SPARSE_MMA_MASK
	.align		4
.L_29:
        /*0018*/ 	.byte	0x03, 0x50
        /*001a*/ 	.short	0x0000


	//----- nvinfo : EIATTR_MAXREG_COUNT
	.align		4
        /*001c*/ 	.byte	0x03, 0x1b
        /*001e*/ 	.short	0x00ff


	//----- nvinfo : EIATTR_NUM_BARRIERS
	.align		4
        /*0020*/ 	.byte	0x02, 0x4c
        /*0022*/ 	.byte	0x01
	.zero		1


	//----- nvinfo : EIATTR_MERCURY_ISA_VERSION
	.align		4
        /*0024*/ 	.byte	0x03, 0x5f
        /*0026*/ 	.short	0x0101


	//----- nvinfo : EIATTR_VRC_CTA_INIT_COUNT
	.align		4
        /*0028*/ 	.byte	0x02, 0x4a
	.zero		1
	.zero		1


	//----- nvinfo : EIATTR_EXIT_INSTR_OFFSETS
	.align		4
        /*002c*/ 	.byte	0x04, 0x1c
        /*002e*/ 	.short	(.L_31 - .L_30)


	//   ....[0]....
.L_30:
        /*0030*/ 	.word	0x000003b0


	//   ....[1]....
        /*0034*/ 	.word	0x00000440


	//----- nvinfo : EIATTR_CRS_STACK_SIZE
	.align		4
.L_31:
        /*0038*/ 	.byte	0x04, 0x1e
        /*003a*/ 	.short	(.L_33 - .L_32)
.L_32:
        /*003c*/ 	.word	0x00000000


	//----- nvinfo : EIATTR_CBANK_PARAM_SIZE
	.align		4
.L_33:
        /*0040*/ 	.byte	0x03, 0x19
        /*0042*/ 	.short	0x0008


	//----- nvinfo : EIATTR_PARAM_CBANK
	.align		4
        /*0044*/ 	.byte	0x04, 0x0a
        /*0046*/ 	.short	(.L_35 - .L_34)
	.align		4
.L_34:
        /*0048*/ 	.word	index@(.nv.constant0._Z8reducePiPd)
        /*004c*/ 	.short	0x0380
        /*004e*/ 	.short	0x0008


	//----- nvinfo : EIATTR_SW_WAR
	.align		4
.L_35:
        /*0050*/ 	.byte	0x04, 0x36
        /*0052*/ 	.short	(.L_37 - .L_36)
.L_36:
        /*0054*/ 	.word	0x00000008
.L_37:


//--------------------- .nv.callgraph             --------------------------
	.section	.nv.callgraph,"",@"SHT_CUDA_CALLGRAPH"
	.align	4
	.sectionentsize	8
	.align		4
        /*0000*/ 	.word	0x00000000
	.align		4
        /*0004*/ 	.word	0xffffffff
	.align		4
        /*0008*/ 	.word	0x00000000
	.align		4
        /*000c*/ 	.word	0xfffffffe
	.align		4
        /*0010*/ 	.word	0x00000000
	.align		4
        /*0014*/ 	.word	0xfffffffd
	.align		4
        /*0018*/ 	.word	0x00000000
	.align		4
        /*001c*/ 	.word	0xfffffffc


//--------------------- .text._Z5sumUpPdS_        --------------------------
	.section	.text._Z5sumUpPdS_,"ax",@progbits
	.align	128
        .global         _Z5sumUpPdS_
        .type           _Z5sumUpPdS_,@function
        .size           _Z5sumUpPdS_,(.L_x_16 - _Z5sumUpPdS_)
        .other          _Z5sumUpPdS_,@"STO_CUDA_ENTRY STV_DEFAULT"
_Z5sumUpPdS_:
.text._Z5sumUpPdS_:
[----:B------:R-:W-:Y:S01]  /*0000*/  LDC R1, c[0x0][0x37c] ;  /* 0x0000df00ff017b82 */ /* 0x000fe20000000800 */
[----:B------:R-:W0:Y:S07]  /*0010*/  S2R R9, SR_TID.X ;  /* 0x0000000000097919 */ /* 0x000e2e0000002100 */
[----:B------:R-:W0:Y:S01]  /*0020*/  LDC.64 R2, c[0x0][0x380] ;  /* 0x0000e000ff027b82 */ /* 0x000e220000000a00 */
[----:B------:R-:W1:Y:S01]  /*0030*/  LDCU.64 UR6, c[0x0][0x358] ;  /* 0x00006b00ff0677ac */ /* 0x000e620008000a00 */
[----:B0-----:R-:W-:-:S06]  /*0040*/  IMAD.WIDE.U32 R2, R9, 0x8, R2 ;  /* 0x0000000809027825 */ /* 0x001fcc00078e0002 */
[----:B-1----:R-:W2:Y:S01]  /*0050*/  LDG.E.64 R2, desc[UR6][R2.64] ;  /* 0x0000000602027981 */ /* 0x002ea2000c1e1b00 */
[----:B------:R-:W0:Y:S01]  /*0060*/  S2UR UR5, SR_CgaCtaId ;  /* 0x00000000000579c3 */ /* 0x000e220000008800 */
[----:B------:R-:W-:Y:S01]  /*0070*/  UMOV UR4, 0x400 ;  /* 0x0000040000047882 */ /* 0x000fe20000000000 */
[----:B------:R-:W1:Y:S01]  /*0080*/  LDCU UR8, c[0x0][0x360] ;  /* 0x00006c00ff0877ac */ /* 0x000e620008000800 */
[----:B------:R-:W-:Y:S01]  /*0090*/  ISETP.NE.AND P0, PT, R9, RZ, PT ;  /* 0x000000ff0900720c */ /* 0x000fe20003f05270 */
[----:B-1----:R-:W-:Y:S02]  /*00a0*/  UISETP.GE.U32.AND UP0, UPT, UR8, 0x2, UPT ;  /* 0x000000020800788c */ /* 0x002fe4000bf06070 */
[----:B0-----:R-:W-:-:S06]  /*00b0*/  ULEA UR4, UR5, UR4, 0x18 ;  /* 0x0000000405047291 */ /* 0x001fcc000f8ec0ff */
[----:B------:R-:W-:-:S05]  /*00c0*/  LEA R7, R9, UR4, 0x3 ;  /* 0x0000000409077c11 */ /* 0x000fca000f8e18ff */
[----:B--2---:R0:W-:Y:S01]  /*00d0*/  STS.64 [R7], R2 ;  /* 0x0000000207007388 */ /* 0x0041e20000000a00 */
[----:B------:R-:W-:Y:S06]  /*00e0*/  BAR.SYNC.DEFER_BLOCKING 0x0 ;  /* 0x0000000000007b1d */ /* 0x000fec0000010000 */
[----:B------:R-:W-:Y:S05]  /*00f0*/  BRA.U !UP0, `(.L_x_0) ;  /* 0x0000000108307547 */ /* 0x000fea000b800000 */
[----:B------:R-:W-:-:S07]  /*0100*/  IMAD.U32 R0, RZ, RZ, UR8 ;  /* 0x00000008ff007e24 */ /* 0x000fce000f8e00ff */
.L_x_1:
[----:B------:R-:W-:-:S04]  /*0110*/  SHF.R.U32.HI R8, RZ, 0x1, R0 ;  /* 0x00000001ff087819 */ /* 0x000fc80000011600 */
[----:B------:R-:W-:-:S13]  /*0120*/  ISETP.GE.U32.AND P1, PT, R9, R8, PT ;  /* 0x000000080900720c */ /* 0x000fda0003f26070 */
[----:B------:R-:W-:Y:S01]  /*0130*/  @!P1 IMAD R6, R8, 0x8, R7 ;  /* 0x0000000808069824 */ /* 0x000fe200078e0207 */
[----:B------:R-:W-:Y:S04]  /*0140*/  @!P1 LDS.64 R4, [R7] ;  /* 0x0000000007049984 */ /* 0x000fe80000000a00 */
[----:B0-----:R-:W0:Y:S02]  /*0150*/  @!P1 LDS.64 R2, [R6] ;  /* 0x0000000006029984 */ /* 0x001e240000000a00 */
[----:B0-----:R-:W-:-:S07]  /*0160*/  @!P1 DADD R2, R2, R4 ;  /* 0x0000000002029229 */ /* 0x001fce0000000004 */
[----:B------:R1:W-:Y:S01]  /*0170*/  @!P1 STS.64 [R7], R2 ;  /* 0x0000000207009388 */ /* 0x0003e20000000a00 */
[----:B------:R-:W-:Y:S01]  /*0180*/  BAR.SYNC.DEFER_BLOCKING 0x0 ;  /* 0x0000000000007b1d */ /* 0x000fe20000010000 */
[----:B------:R-:W-:Y:S01]  /*0190*/  ISETP.GT.U32.AND P1, PT, R0, 0x3, PT ;  /* 0x000000030000780c */ /* 0x000fe20003f24070 */
[----:B------:R-:W-:-:S12]  /*01a0*/  IMAD.MOV.U32 R0, RZ, RZ, R8 ;  /* 0x000000ffff007224 */ /* 0x000fd800078e0008 */
[----:B-1----:R-:W-:Y:S05]  /*01b0*/  @P1 BRA `(.L_x_1) ;  /* 0xfffffffc00d41947 */ /* 0x002fea000383ffff */
.L_x_0:
[----:B------:R-:W-:Y:S05]  /*01c0*/  @P0 EXIT ;  /* 0x000000000000094d */ /* 0x000fea0003800000 */
[----:B------:R-:W1:Y:S01]  /*01d0*/  S2UR UR5, SR_CgaCtaId ;  /* 0x00000000000579c3 */ /* 0x000e620000008800 */
[----:B------:R-:W-:-:S07]  /*01e0*/  UMOV UR4, 0x400 ;  /* 0x0000040000047882 */ /* 0x000fce0000000000 */
[----:B------:R-:W2:Y:S01]  /*01f0*/  LDC.64 R4, c[0x0][0x388] ;  /* 0x0000e200ff047b82 */ /* 0x000ea20000000a00 */
[----:B-1----:R-:W-:-:S09]  /*0200*/  ULEA UR4, UR5, UR4, 0x18 ;  /* 0x0000000405047291 */ /* 0x002fd2000f8ec0ff */
[----:B0-----:R-:W2:Y:S04]  /*0210*/  LDS.64 R2, [UR4] ;  /* 0x00000004ff027984 */ /* 0x001ea80008000a00 */
[----:B--2---:R-:W-:Y:S01]  /*0220*/  STG.E.64 desc[UR6][R4.64], R2 ;  /* 0x0000000204007986 */ /* 0x004fe2000c101b06 */
[----:B------:R-:W-:Y:S05]  /*0230*/  EXIT ;  /* 0x000000000000794d */ /* 0x000fea0003800000 */
.L_x_2:
[----:B------:R-:W-:-:S00]  /*0240*/  BRA `(.L_x_2) ;  /* 0xfffffffc00fc7947 */ /* 0x000fc0000383ffff */
[----:B------:R-:W-:-:S00]  /*0250*/  NOP ;  /* 0x0000000000007918 */ /* 0x000fc00000000000 */
        /* <DEDUP_REMOVED lines=10> */
.L_x_16:


//--------------------- .text._Z8reducePiPd       --------------------------
	.section	.text._Z8reducePiPd,"ax",@progbits
	.align	128
        .global         _Z8reducePiPd
        .type           _Z8reducePiPd,@function
        .size           _Z8reducePiPd,(.L_x_15 - _Z8reducePiPd)
        .other          _Z8reducePiPd,@"STO_CUDA_ENTRY STV_DEFAULT"
_Z8reducePiPd:
.text._Z8reducePiPd:
[----:B------:R-:W-:Y:S01]  /*0000*/  LDC R1, c[0x0][0x37c] ;  /* 0x0000df00ff017b82 */ /* 0x000fe20000000800 */
[----:B------:R-:W0:Y:S01]  /*0010*/  S2R R13, SR_CTAID.X ;  /* 0x00000000000d7919 */ /* 0x000e220000002500 */
[----:B------:R-:W1:Y:S01]  /*0020*/  LDCU UR4, c[0x0][0x360] ;  /* 0x00006c00ff0477ac */ /* 0x000e620008000800 */
[----:B------:R-:W-:Y:S01]  /*0030*/  BSSY.RECONVERGENT B0, `(.L_x_3) ;  /* 0x0000023000007945 */ /* 0x000fe20003800200 */
[----:B------:R-:W-:Y:S01]  /*0040*/  CS2R R4, SRZ ;  /* 0x0000000000047805 */ /* 0x000fe2000001ff00 */
[----:B------:R-:W0:Y:S01]  /*0050*/  S2R R12, SR_TID.X ;  /* 0x00000000000c7919 */ /* 0x000e220000002100 */
[----:B-1----:R-:W-:Y:S02]  /*0060*/  IMAD.U32 R10, RZ, RZ, UR4 ;  /* 0x00000004ff0a7e24 */ /* 0x002fe4000f8e00ff */
[----:B0-----:R-:W-:-:S05]  /*0070*/  IMAD R11, R13, UR4, R12 ;  /* 0x000000040d0b7c24 */ /* 0x001fca000f8e020c */
[----:B------:R-:W-:-:S13]  /*0080*/  ISETP.GT.AND P0, PT, R11, 0x3fffffff, PT ;  /* 0x3fffffff0b00780c */ /* 0x000fda0003f04270 */
[----:B------:R-:W-:Y:S05]  /*0090*/  @P0 BRA `(.L_x_4) ;  /* 0x0000000000700947 */ /* 0x000fea0003800000 */
[----:B------:R-:W0:Y:S01]  /*00a0*/  LDCU UR4, c[0x0][0x370] ;  /* 0x00006e00ff0477ac */ /* 0x000e220008000800 */
[----:B------:R-:W-:Y:S01]  /*00b0*/  CS2R R4, SRZ ;  /* 0x0000000000047805 */ /* 0x000fe2000001ff00 */
[----:B0-----:R-:W-:-:S07]  /*00c0*/  IMAD R0, R10, UR4, RZ ;  /* 0x000000040a007c24 */ /* 0x001fce000f8e02ff */
.L_x_7:
[----:B------:R-:W-:Y:S01]  /*00d0*/  LEA R14, R11, 0x1, 0x1 ;  /* 0x000000010b0e7811 */ /* 0x000fe200078e08ff */
[----:B------:R-:W-:Y:S01]  /*00e0*/  IMAD.IADD R11, R0, 0x1, R11 ;  /* 0x00000001000b7824 */ /* 0x000fe200078e020b */
[----:B------:R-:W-:Y:S02]  /*00f0*/  BSSY.RECONVERGENT B1, `(.L_x_5) ;  /* 0x0000014000017945 */ /* 0x000fe40003800200 */
[----:B------:R-:W0:Y:S02]  /*0100*/  I2F.F64 R2, R14 ;  /* 0x0000000e00027312 */ /* 0x000e240000201c00 */
[----:B------:R-:W-:Y:S01]  /*0110*/  ISETP.GE.AND P1, PT, R11, 0x40000000, PT ;  /* 0x400000000b00780c */ /* 0x000fe20003f26270 */
[----:B0-----:R-:W-:-:S08]  /*0120*/  DMUL R2, R2, 4.6566128730773925781e-10 ;  /* 0x3e00000002027828 */ /* 0x001fd00000000000 */
[----:B------:R-:W-:Y:S01]  /*0130*/  DFMA R6, R2, R2, 1 ;  /* 0x3ff000000206742b */ /* 0x000fe20000000002 */
[----:B------:R-:W-:-:S05]  /*0140*/  IMAD.MOV.U32 R2, RZ, RZ, 0x1 ;  /* 0x00000001ff027424 */ /* 0x000fca00078e00ff */
[----:B------:R-:W0:Y:S02]  /*0150*/  MUFU.RCP64H R3, R7 ;  /* 0x0000000700037308 */ /* 0x000e240000001800 */
[----:B0-----:R-:W-:-:S08]  /*0160*/  DFMA R8, -R6, R2, 1 ;  /* 0x3ff000000608742b */ /* 0x001fd00000000102 */
[----:B------:R-:W-:-:S08]  /*0170*/  DFMA R8, R8, R8, R8 ;  /* 0x000000080808722b */ /* 0x000fd00000000008 */
[----:B------:R-:W-:-:S08]  /*0180*/  DFMA R8, R2, R8, R2 ;  /* 0x000000080208722b */ /* 0x000fd00000000002 */
[----:B------:R-:W-:-:S08]  /*0190*/  DFMA R2, -R6, R8, 1 ;  /* 0x3ff000000602742b */ /* 0x000fd00000000108 */
[----:B------:R-:W-:-:S08]  /*01a0*/  DFMA R2, R8, R2, R8 ;  /* 0x000000020802722b */ /* 0x000fd00000000008 */
[----:B------:R-:W-:-:S08]  /*01b0*/  DMUL R8, R2, 4 ;  /* 0x4010000002087828 */ /* 0x000fd00000000000 */
[----:B------:R-:W-:-:S08]  /*01c0*/  DFMA R14, -R6, R8, 4 ;  /* 0x40100000060e742b */ /* 0x000fd00000000108 */
[----:B------:R-:W-:-:S10]  /*01d0*/  DFMA R2, R2, R14, R8 ;  /* 0x0000000e0202722b */ /* 0x000fd40000000008 */
[----:B------:R-:W-:-:S05]  /*01e0*/  FFMA R8, RZ, R7, R3 ;  /* 0x00000007ff087223 */ /* 0x000fca0000000003 */
[----:B------:R-:W-:-:S13]  /*01f0*/  FSETP.GT.AND P0, PT, |R8|, 1.469367938527859385e-39, PT ;  /* 0x001000000800780b */ /* 0x000fda0003f04200 */
[----:B------:R-:W-:Y:S05]  /*0200*/  @P0 BRA `(.L_x_6) ;  /* 0x0000000000080947 */ /* 0x000fea0003800000 */
[----:B------:R-:W-:-:S07]  /*0210*/  MOV R14, 0x230 ;  /* 0x00000230000e7802 */ /* 0x000fce0000000f00 */
[----:B------:R-:W-:Y:S05]  /*0220*/  CALL.REL.NOINC `($__internal_0_$__cuda_sm20_div_rn_f64_full) ;  /* 0x0000000000887944 */ /* 0x000fea0003c00000 */
.L_x_6:
[----:B------:R-:W-:Y:S05]  /*0230*/  BSYNC.RECONVERGENT B1 ;  /* 0x0000000000017941 */ /* 0x000fea0003800200 */
.L_x_5:
[----:B------:R-:W-:Y:S01]  /*0240*/  DADD R4, R2, R4 ;  /* 0x0000000002047229 */ /* 0x000fe20000000004 */
[----:B------:R-:W-:Y:S10]  /*0250*/  @!P1 BRA `(.L_x_7) ;  /* 0xfffffffc009c9947 */ /* 0x000ff4000383ffff */
.L_x_4:
[----:B------:R-:W-:Y:S05]  /*0260*/  BSYNC.RECONVERGENT B0 ;  /* 0x0000000000007941 */ /* 0x000fea0003800200 */
.L_x_3:
[----:B------:R-:W0:Y:S01]  /*0270*/  S2UR UR5, SR_CgaCtaId ;  /* 0x00000000000579c3 */ /* 0x000e220000008800 */
[----:B------:R-:W-:Y:S01]  /*0280*/  UMOV UR4, 0x400 ;  /* 0x0000040000047882 */ /* 0x000fe20000000000 */
[----:B------:R-:W-:Y:S02]  /*0290*/  ISETP.GE.U32.AND P1, PT, R10, 0x2, PT ;  /* 0x000000020a00780c */ /* 0x000fe40003f26070 */
[----:B------:R-:W-:Y:S01]  /*02a0*/  ISETP.NE.AND P0, PT, R12, RZ, PT ;  /* 0x000000ff0c00720c */ /* 0x000fe20003f05270 */
[----:B0-----:R-:W-:-:S06]  /*02b0*/  ULEA UR4, UR5, UR4, 0x18 ;  /* 0x0000000405047291 */ /* 0x001fcc000f8ec0ff */
[----:B------:R-:W-:-:S05]  /*02c0*/  LEA R7, R12, UR4, 0x3 ;  /* 0x000000040c077c11 */ /* 0x000fca000f8e18ff */
[----:B------:R0:W-:Y:S01]  /*02d0*/  STS.64 [R7], R4 ;  /* 0x0000000407007388 */ /* 0x0001e20000000a00 */
[----:B------:R-:W-:Y:S06]  /*02e0*/  BAR.SYNC.DEFER_BLOCKING 0x0 ;  /* 0x0000000000007b1d */ /* 0x000fec0000010000 */
[----:B------:R-:W-:Y:S05]  /*02f0*/  @!P1 BRA `(.L_x_8) ;  /* 0x00000000002c9947 */ /* 0x000fea0003800000 */
.L_x_9:
[----:B------:R-:W-:-:S04]  /*0300*/  SHF.R.U32.HI R6, RZ, 0x1, R10 ;  /* 0x00000001ff067819 */ /* 0x000fc8000001160a */
[----:B------:R-:W-:-:S13]  /*0310*/  ISETP.GE.U32.AND P1, PT, R12, R6, PT ;  /* 0x000000060c00720c */ /* 0x000fda0003f26070 */
[----:B------:R-:W-:Y:S01]  /*0320*/  @!P1 IMAD R0, R6, 0x8, R7 ;  /* 0x0000000806009824 */ /* 0x000fe200078e0207 */
[----:B0-----:R-:W-:Y:S04]  /*0330*/  @!P1 LDS.64 R4, [R7] ;  /* 0x0000000007049984 */ /* 0x001fe80000000a00 */
[----:B------:R-:W0:Y:S02]  /*0340*/  @!P1 LDS.64 R2, [R0] ;  /* 0x0000000000029984 */ /* 0x000e240000000a00 */
[----:B0-----:R-:W-:-:S07]  /*0350*/  @!P1 DADD R2, R2, R4 ;  /* 0x0000000002029229 */ /* 0x001fce0000000004 */
[----:B------:R1:W-:Y:S01]  /*0360*/  @!P1 STS.64 [R7], R2 ;  /* 0x0000000207009388 */ /* 0x0003e20000000a00 */
[----:B------:R-:W-:Y:S01]  /*0370*/  BAR.SYNC.DEFER_BLOCKING 0x0 ;  /* 0x0000000000007b1d */ /* 0x000fe20000010000 */
[----:B------:R-:W-:Y:S01]  /*0380*/  ISETP.GT.U32.AND P1, PT, R10, 0x3, PT ;  /* 0x000000030a00780c */ /* 0x000fe20003f24070 */
[----:B------:R-:W-:-:S12]  /*0390*/  IMAD.MOV.U32 R10, RZ, RZ, R6 ;  /* 0x000000ffff0a7224 */ /* 0x000fd800078e0006 */
[----:B-1----:R-:W-:Y:S05]  /*03a0*/  @P1 BRA `(.L_x_9) ;  /* 0xfffffffc00d41947 */ /* 0x002fea000383ffff */
.L_x_8:
[----:B------:R-:W-:Y:S05]  /*03b0*/  @P0 EXIT ;  /* 0x000000000000094d */ /* 0x000fea0003800000 */
[----:B------:R-:W1:Y:S01]  /*03c0*/  S2UR UR5, SR_CgaCtaId ;  /* 0x00000000000579c3 */ /* 0x000e620000008800 */
[----:B------:R-:W-:-:S07]  /*03d0*/  UMOV UR4, 0x400 ;  /* 0x0000040000047882 */ /* 0x000fce0000000000 */
[----:B0-----:R-:W0:Y:S01]  /*03e0*/  LDC.64 R4, c[0x0][0x380] ;  /* 0x0000e000ff047b82 */ /* 0x001e220000000a00 */
[----:B-1----:R-:W-:Y:S01]  /*03f0*/  ULEA UR4, UR5, UR4, 0x18 ;  /* 0x0000000405047291 */ /* 0x002fe2000f8ec0ff */
[----:B0-----:R-:W-:-:S08]  /*0400*/  IMAD.WIDE.U32 R4, R13, 0x8, R4 ;  /* 0x000000080d047825 */ /* 0x001fd000078e0004 */
[----:B------:R-:W0:Y:S02]  /*0410*/  LDS.64 R2, [UR4] ;  /* 0x00000004ff027984 */ /* 0x000e240008000a00 */
[----:B------:R-:W0:Y:S02]  /*0420*/  LDCU.64 UR4, c[0x0][0x358] ;  /* 0x00006b00ff0477ac */ /* 0x000e240008000a00 */
[----:B0-----:R-:W-:Y:S01]  /*0430*/  STG.E.64 desc[UR4][R4.64], R2 ;  /* 0x0000000204007986 */ /* 0x001fe2000c101b04 */
[----:B------:R-:W-:Y:S05]  /*0440*/  EXIT ;  /* 0x000000000000794d */ /* 0x000fea0003800000 */
        .weak           $__internal_0_$__cuda_sm20_div_rn_f64_full
        .type           $__internal_0_$__cuda_sm20_div_rn_f64_full,@function
        .size           $__internal_0_$__cuda_sm20_div_rn_f64_full,(.L_x_15 - $__internal_0_$__cuda_sm20_div_rn_f64_full)
$__internal_0_$__cuda_sm20_div_rn_f64_full:
[C---:B------:R-:W-:Y:S01]  /*0450*/  FSETP.GEU.AND P0, PT, |R7|.reuse, 1.469367938527859385e-39, PT ;  /* 0x001000000700780b */ /* 0x040fe20003f0e200 */
[----:B------:R-:W-:Y:S01]  /*0460*/  IMAD.MOV.U32 R8, RZ, RZ, 0x1 ;  /* 0x00000001ff087424 */ /* 0x000fe200078e00ff */
[C---:B------:R-:W-:Y:S01]  /*0470*/  LOP3.LUT R2, R7.reuse, 0x800fffff, RZ, 0xc0, !PT ;  /* 0x800fffff07027812 */ /* 0x040fe200078ec0ff */
[----:B------:R-:W-:Y:S01]  /*0480*/  IMAD.MOV.U32 R22, RZ, RZ, 0x40100000 ;  /* 0x40100000ff167424 */ /* 0x000fe200078e00ff */
[----:B------:R-:W-:Y:S01]  /*0490*/  LOP3.LUT R23, R7, 0x7ff00000, RZ, 0xc0, !PT ;  /* 0x7ff0000007177812 */ /* 0x000fe200078ec0ff */
[----:B------:R-:W-:Y:S01]  /*04a0*/  IMAD.MOV.U32 R15, RZ, RZ, 0x1ca00000 ;  /* 0x1ca00000ff0f7424 */ /* 0x000fe200078e00ff */
[----:B------:R-:W-:Y:S01]  /*04b0*/  LOP3.LUT R3, R2, 0x3ff00000, RZ, 0xfc, !PT ;  /* 0x3ff0000002037812 */ /* 0x000fe200078efcff */
[----:B------:R-:W-:Y:S01]  /*04c0*/  IMAD.MOV.U32 R2, RZ, RZ, R6 ;  /* 0x000000ffff027224 */ /* 0x000fe200078e0006 */
[----:B------:R-:W-:Y:S01]  /*04d0*/  ISETP.LE.U32.AND P2, PT, R23, 0x40100000, PT ;  /* 0x401000001700780c */ /* 0x000fe20003f43070 */
[----:B------:R-:W-:Y:S01]  /*04e0*/  VIADD R24, R22, 0xffffffff ;  /* 0xffffffff16187836 */ /* 0x000fe20000000000 */
[----:B------:R-:W-:Y:S03]  /*04f0*/  BSSY.RECONVERGENT B2, `(.L_x_10) ;  /* 0x0000040000027945 */ /* 0x000fe60003800200 */
[----:B------:R-:W-:-:S06]  /*0500*/  @!P0 DMUL R2, R6, 8.98846567431157953865e+307 ;  /* 0x7fe0000006028828 */ /* 0x000fcc0000000000 */
[----:B------:R-:W0:Y:S04]  /*0510*/  MUFU.RCP64H R9, R3 ;  /* 0x0000000300097308 */ /* 0x000e280000001800 */
[----:B------:R-:W-:Y:S02]  /*0520*/  @!P0 LOP3.LUT R23, R3, 0x7ff00000, RZ, 0xc0, !PT ;  /* 0x7ff0000003178812 */ /* 0x000fe400078ec0ff */
[----:B------:R-:W-:-:S03]  /*0530*/  ISETP.GT.U32.AND P0, PT, R24, 0x7feffffe, PT ;  /* 0x7feffffe1800780c */ /* 0x000fc60003f04070 */
[----:B------:R-:W-:-:S05]  /*0540*/  VIADD R24, R23, 0xffffffff ;  /* 0xffffffff17187836 */ /* 0x000fca0000000000 */
[----:B------:R-:W-:Y:S01]  /*0550*/  ISETP.GT.U32.OR P0, PT, R24, 0x7feffffe, P0 ;  /* 0x7feffffe1800780c */ /* 0x000fe20000704470 */
[----:B0-----:R-:W-:-:S08]  /*0560*/  DFMA R16, R8, -R2, 1 ;  /* 0x3ff000000810742b */ /* 0x001fd00000000802 */
[----:B------:R-:W-:-:S08]  /*0570*/  DFMA R16, R16, R16, R16 ;  /* 0x000000101010722b */ /* 0x000fd00000000010 */
[----:B------:R-:W-:-:S08]  /*0580*/  DFMA R16, R8, R16, R8 ;  /* 0x000000100810722b */ /* 0x000fd00000000008 */
[----:B------:R-:W-:-:S08]  /*0590*/  DFMA R8, R16, -R2, 1 ;  /* 0x3ff000001008742b */ /* 0x000fd00000000802 */
[----:B------:R-:W-:Y:S01]  /*05a0*/  DFMA R16, R16, R8, R16 ;  /* 0x000000081010722b */ /* 0x000fe20000000010 */
[----:B------:R-:W-:Y:S01]  /*05b0*/  SEL R9, R15, 0x63400000, !P2 ;  /* 0x634000000f097807 */ /* 0x000fe20005000000 */
[----:B------:R-:W-:-:S06]  /*05c0*/  IMAD.MOV.U32 R8, RZ, RZ, RZ ;  /* 0x000000ffff087224 */ /* 0x000fcc00078e00ff */
[----:B------:R-:W-:-:S08]  /*05d0*/  DMUL R18, R16, R8 ;  /* 0x0000000810127228 */ /* 0x000fd00000000000 */
[----:B------:R-:W-:-:S08]  /*05e0*/  DFMA R20, R18, -R2, R8 ;  /* 0x800000021214722b */ /* 0x000fd00000000008 */
[----:B------:R-:W-:Y:S01]  /*05f0*/  DFMA R16, R16, R20, R18 ;  /* 0x000000141010722b */ /* 0x000fe20000000012 */
[----:B------:R-:W-:Y:S10]  /*0600*/  @P0 BRA `(.L_x_11) ;  /* 0x0000000000740947 */ /* 0x000ff40003800000 */
[----:B------:R-:W-:Y:S01]  /*0610*/  LOP3.LUT R20, R7, 0x7ff00000, RZ, 0xc0, !PT ;  /* 0x7ff0000007147812 */ /* 0x000fe200078ec0ff */
[----:B------:R-:W-:-:S03]  /*0620*/  IMAD.MOV.U32 R18, RZ, RZ, 0x40100000 ;  /* 0x40100000ff127424 */ /* 0x000fc600078e00ff */
[----:B------:R-:W-:Y:S01]  /*0630*/  ISETP.LE.U32.AND P0, PT, R20, 0x40100000, PT ;  /* 0x401000001400780c */ /* 0x000fe20003f03070 */
[----:B------:R-:W-:-:S03]  /*0640*/  IMAD.MOV R19, RZ, RZ, -R20 ;  /* 0x000000ffff137224 */ /* 0x000fc600078e0a14 */
[----:B------:R-:W-:Y:S02]  /*0650*/  SEL R20, R15, 0x63400000, !P0 ;  /* 0x634000000f147807 */ /* 0x000fe40004000000 */
[----:B------:R-:W-:-:S04]  /*0660*/  VIADDMNMX R18, R19, R18, 0xb9600000, !PT ;  /* 0xb960000013127446 */ /* 0x000fc80007800112 */
[----:B------:R-:W-:-:S05]  /*0670*/  VIMNMX R15, PT, PT, R18, 0x46a00000, PT ;  /* 0x46a00000120f7848 */ /* 0x000fca0003fe0100 */
[----:B------:R-:W-:Y:S02]  /*0680*/  IMAD.IADD R15, R15, 0x1, -R20 ;  /* 0x000000010f0f7824 */ /* 0x000fe400078e0a14 */
[----:B------:R-:W-:Y:S02]  /*0690*/  IMAD.MOV.U32 R20, RZ, RZ, RZ ;  /* 0x000000ffff147224 */ /* 0x000fe400078e00ff */
[----:B------:R-:W-:-:S06]  /*06a0*/  VIADD R21, R15, 0x7fe00000 ;  /* 0x7fe000000f157836 */ /* 0x000fcc0000000000 */
[----:B------:R-:W-:-:S10]  /*06b0*/  DMUL R18, R16, R20 ;  /* 0x0000001410127228 */ /* 0x000fd40000000000 */
[----:B------:R-:W-:-:S13]  /*06c0*/  FSETP.GTU.AND P0, PT, |R19|, 1.469367938527859385e-39, PT ;  /* 0x001000001300780b */ /* 0x000fda0003f0c200 */
[----:B------:R-:W-:Y:S05]  /*06d0*/  @P0 BRA `(.L_x_12) ;  /* 0x0000000000840947 */ /* 0x000fea0003800000 */
[----:B------:R-:W-:Y:S01]  /*06e0*/  DFMA R2, R16, -R2, R8 ;  /* 0x800000021002722b */ /* 0x000fe20000000008 */
[----:B------:R-:W-:-:S09]  /*06f0*/  IMAD.MOV.U32 R20, RZ, RZ, RZ ;  /* 0x000000ffff147224 */ /* 0x000fd200078e00ff */
[C---:B------:R-:W-:Y:S02]  /*0700*/  FSETP.NEU.AND P0, PT, R3.reuse, RZ, PT ;  /* 0x000000ff0300720b */ /* 0x040fe40003f0d000 */
[----:B------:R-:W-:-:S04]  /*0710*/  LOP3.LUT R7, R3, 0x80000000, R7, 0x48, !PT ;  /* 0x8000000003077812 */ /* 0x000fc800078e4807 */
[----:B------:R-:W-:-:S07]  /*0720*/  LOP3.LUT R21, R7, R21, RZ, 0xfc, !PT ;  /* 0x0000001507157212 */ /* 0x000fce00078efcff */
[----:B------:R-:W-:Y:S05]  /*0730*/  @!P0 BRA `(.L_x_12) ;  /* 0x00000000006c8947 */ /* 0x000fea0003800000 */
[----:B------:R-:W-:Y:S01]  /*0740*/  IMAD.MOV R3, RZ, RZ, -R15 ;  /* 0x000000ffff037224 */ /* 0x000fe200078e0a0f */
[----:B------:R-:W-:Y:S01]  /*0750*/  IADD3 R15, PT, PT, -R15, -0x43300000, RZ ;  /* 0xbcd000000f0f7810 */ /* 0x000fe20007ffe1ff */
[----:B------:R-:W-:-:S06]  /*0760*/  IMAD.MOV.U32 R2, RZ, RZ, RZ ;  /* 0x000000ffff027224 */ /* 0x000fcc00078e00ff */
[----:B------:R-:W-:Y:S02]  /*0770*/  DFMA R2, R18, -R2, R16 ;  /* 0x800000021202722b */ /* 0x000fe40000000010 */
[----:B------:R-:W-:-:S08]  /*0780*/  DMUL.RP R16, R16, R20 ;  /* 0x0000001410107228 */ /* 0x000fd00000008000 */
[----:B------:R-:W-:Y:S02]  /*0790*/  FSETP.NEU.AND P0, PT, |R3|, R15, PT ;  /* 0x0000000f0300720b */ /* 0x000fe40003f0d200 */
[----:B------:R-:W-:Y:S02]  /*07a0*/  LOP3.LUT R7, R17, R7, RZ, 0x3c, !PT ;  /* 0x0000000711077212 */ /* 0x000fe400078e3cff */
[----:B------:R-:W-:Y:S02]  /*07b0*/  FSEL R18, R16, R18, !P0 ;  /* 0x0000001210127208 */ /* 0x000fe40004000000 */
[----:B------:R-:W-:Y:S01]  /*07c0*/  FSEL R19, R7, R19, !P0 ;  /* 0x0000001307137208 */ /* 0x000fe20004000000 */
[----:B------:R-:W-:Y:S06]  /*07d0*/  BRA `(.L_x_12) ;  /* 0x0000000000447947 */ /* 0x000fec0003800000 */
.L_x_11:
[----:B------:R-:W-:-:S14]  /*07e0*/  DSETP.NAN.AND P0, PT, R6, R6, PT ;  /* 0x000000060600722a */ /* 0x000fdc0003f08000 */
[----:B------:R-:W-:Y:S05]  /*07f0*/  @P0 BRA `(.L_x_13) ;  /* 0x0000000000340947 */ /* 0x000fea0003800000 */
[----:B------:R-:W-:Y:S01]  /*0800*/  ISETP.NE.AND P0, PT, R22, R23, PT ;  /* 0x000000171600720c */ /* 0x000fe20003f05270 */
[----:B------:R-:W-:Y:S02]  /*0810*/  IMAD.MOV.U32 R18, RZ, RZ, 0x0 ;  /* 0x00000000ff127424 */ /* 0x000fe400078e00ff */
[----:B------:R-:W-:-:S10]  /*0820*/  IMAD.MOV.U32 R19, RZ, RZ, -0x80000 ;  /* 0xfff80000ff137424 */ /* 0x000fd400078e00ff */
[----:B------:R-:W-:Y:S05]  /*0830*/  @!P0 BRA `(.L_x_12) ;  /* 0x00000000002c8947 */ /* 0x000fea0003800000 */
[----:B------:R-:W-:Y:S02]  /*0840*/  ISETP.NE.AND P0, PT, R22, 0x7ff00000, PT ;  /* 0x7ff000001600780c */ /* 0x000fe40003f05270 */
[----:B------:R-:W-:Y:S02]  /*0850*/  LOP3.LUT R6, R7, 0x40100000, RZ, 0x3c, !PT ;  /* 0x4010000007067812 */ /* 0x000fe400078e3cff */
[----:B------:R-:W-:Y:S02]  /*0860*/  ISETP.EQ.OR P0, PT, R23, RZ, !P0 ;  /* 0x000000ff1700720c */ /* 0x000fe40004702670 */
[----:B------:R-:W-:-:S11]  /*0870*/  LOP3.LUT R19, R6, 0x80000000, RZ, 0xc0, !PT ;  /* 0x8000000006137812 */ /* 0x000fd600078ec0ff */
[----:B------:R-:W-:Y:S01]  /*0880*/  @P0 LOP3.LUT R2, R19, 0x7ff00000, RZ, 0xfc, !PT ;  /* 0x7ff0000013020812 */ /* 0x000fe200078efcff */
[----:B------:R-:W-:Y:S02]  /*0890*/  @!P0 IMAD.MOV.U32 R18, RZ, RZ, RZ ;  /* 0x000000ffff128224 */ /* 0x000fe400078e00ff */
[----:B------:R-:W-:Y:S02]  /*08a0*/  @P0 IMAD.MOV.U32 R18, RZ, RZ, RZ ;  /* 0x000000ffff120224 */ /* 0x000fe400078e00ff */
[----:B------:R-:W-:Y:S01]  /*08b0*/  @P0 IMAD.MOV.U32 R19, RZ, RZ, R2 ;  /* 0x000000ffff130224 */ /* 0x000fe200078e0002 */
[----:B------:R-:W-:Y:S06]  /*08c0*/  BRA `(.L_x_12) ;  /* 0x0000000000087947 */ /* 0x000fec0003800000 */
.L_x_13:
[----:B------:R-:W-:Y:S01]  /*08d0*/  LOP3.LUT R19, R7, 0x80000, RZ, 0xfc, !PT ;  /* 0x0008000007137812 */ /* 0x000fe200078efcff */
[----:B------:R-:W-:-:S07]  /*08e0*/  IMAD.MOV.U32 R18, RZ, RZ, R6 ;  /* 0x000000ffff127224 */ /* 0x000fce00078e0006 */
.L_x_12:
[----:B------:R-:W-:Y:S05]  /*08f0*/  BSYNC.RECONVERGENT B2 ;  /* 0x0000000000027941 */ /* 0x000fea0003800200 */
.L_x_10:
[----:B------:R-:W-:Y:S02]  /*0900*/  IMAD.MOV.U32 R15, RZ, RZ, 0x0 ;  /* 0x00000000ff0f7424 */ /* 0x000fe400078e00ff */
[----:B------:R-:W-:Y:S02]  /*0910*/  IMAD.MOV.U32 R2, RZ, RZ, R18 ;  /* 0x000000ffff027224 */ /* 0x000fe400078e0012 */
[----:B------:R-:W-:Y:S01]  /*0920*/  IMAD.MOV.U32 R3, RZ, RZ, R19 ;  /* 0x000000ffff037224 */ /* 0x000fe200078e0013 */
[----:B------:R-:W-:Y:S06]  /*0930*/  RET.REL.NODEC R14 `(_Z8reducePiPd) ;  /* 0xfffffff40eb07950 */ /* 0x000fec0003c3ffff */
.L_x_14:
        /* <DEDUP_REMOVED lines=12> */
.L_x_15:


//--------------------- .nv.shared._Z5sumUpPdS_   --------------------------
	.section	.nv.shared._Z5sumUpPdS_,"aw",@nobits
	.sectionflags	@""
	.align	8
.nv.shared._Z5sumUpPdS_:
	.zero		1920


//--------------------- .nv.shared.reserved.0     --------------------------
	.section	.nv.shared.reserved.0,"aw",@nobits
	.weak		__nv_reservedSMEM_offset_0_alias
	.size		__nv_reservedSMEM_offset_0_alias, 0, 64
	.other		__nv_reservedSMEM_offset_0_alias,@"STO_CUDA_RESERVED_SHARED STV_DEFAULT"
__nv_reservedSMEM_offset_0_alias:
	.zero		0
	.zero		64


//--------------------- .nv.shared._Z8reducePiPd  --------------------------
	.section	.nv.shared._Z8reducePiPd,"aw",@nobits
	.sectionflags	@""
	.align	8
.nv.shared._Z8reducePiPd:
	.zero		9216


//--------------------- .nv.constant0._Z5sumUpPdS_ --------------------------
	.section	.nv.constant0._Z5sumUpPdS_,"a",@progbits
	.sectionflags	@""
	.align	4
.nv.constant0._Z5sumUpPdS_:
	.zero		912


//--------------------- .nv.constant0._Z8reducePiPd --------------------------
	.section	.nv.constant0._Z8reducePiPd,"a",@progbits
	.sectionflags	@""
	.align	4
.nv.constant0._Z8reducePiPd:
	.zero		904


//--------------------- SYMBOLS --------------------------

	.type		.nv.reservedSmem.offset0,@object
	.size		.nv.reservedSmem.offset0,0x4
	.type		.nv.reservedSmem.cap,@object
	.size		.nv.reservedSmem.cap,0x4
